//
// Generated by NVIDIA NVVM Compiler
//
// Compiler Build ID: CL-36424714
// Cuda compilation tools, release 13.0, V13.0.88
// Based on NVVM 20.0.0
//

.version 9.0
.target sm_100
.address_size 64

.func _ZN40_INTERNAL_ba64e875_4_k_cu_e24d41c8_8557012s2fftKernels17fft_norm_ortho_cbEPvm6float2S1_S1_
(
	.param .b64 _ZN40_INTERNAL_ba64e875_4_k_cu_e24d41c8_8557012s2fftKernels17fft_norm_ortho_cbEPvm6float2S1_S1__param_0,
	.param .b64 _ZN40_INTERNAL_ba64e875_4_k_cu_e24d41c8_8557012s2fftKernels17fft_norm_ortho_cbEPvm6float2S1_S1__param_1,
	.param .align 8 .b8 _ZN40_INTERNAL_ba64e875_4_k_cu_e24d41c8_8557012s2fftKernels17fft_norm_ortho_cbEPvm6float2S1_S1__param_2[8],
	.param .b64 _ZN40_INTERNAL_ba64e875_4_k_cu_e24d41c8_8557012s2fftKernels17fft_norm_ortho_cbEPvm6float2S1_S1__param_3,
	.param .b64 _ZN40_INTERNAL_ba64e875_4_k_cu_e24d41c8_8557012s2fftKernels17fft_norm_ortho_cbEPvm6float2S1_S1__param_4
)
;
.func _ZN40_INTERNAL_ba64e875_4_k_cu_e24d41c8_8557012s2fftKernels23fft_norm_ortho_shift_cbEPvm6float2S1_S1_
(
	.param .b64 _ZN40_INTERNAL_ba64e875_4_k_cu_e24d41c8_8557012s2fftKernels23fft_norm_ortho_shift_cbEPvm6float2S1_S1__param_0,
	.param .b64 _ZN40_INTERNAL_ba64e875_4_k_cu_e24d41c8_8557012s2fftKernels23fft_norm_ortho_shift_cbEPvm6float2S1_S1__param_1,
	.param .align 8 .b8 _ZN40_INTERNAL_ba64e875_4_k_cu_e24d41c8_8557012s2fftKernels23fft_norm_ortho_shift_cbEPvm6float2S1_S1__param_2[8],
	.param .b64 _ZN40_INTERNAL_ba64e875_4_k_cu_e24d41c8_8557012s2fftKernels23fft_norm_ortho_shift_cbEPvm6float2S1_S1__param_3,
	.param .b64 _ZN40_INTERNAL_ba64e875_4_k_cu_e24d41c8_8557012s2fftKernels23fft_norm_ortho_shift_cbEPvm6float2S1_S1__param_4
)
;
.func _ZN40_INTERNAL_ba64e875_4_k_cu_e24d41c8_8557012s2fftKernels26fft_norm_ortho_shift_eq_cbEPvm6float2S1_S1_
(
	.param .b64 _ZN40_INTERNAL_ba64e875_4_k_cu_e24d41c8_8557012s2fftKernels26fft_norm_ortho_shift_eq_cbEPvm6float2S1_S1__param_0,
	.param .b64 _ZN40_INTERNAL_ba64e875_4_k_cu_e24d41c8_8557012s2fftKernels26fft_norm_ortho_shift_eq_cbEPvm6float2S1_S1__param_1,
	.param .align 8 .b8 _ZN40_INTERNAL_ba64e875_4_k_cu_e24d41c8_8557012s2fftKernels26fft_norm_ortho_shift_eq_cbEPvm6float2S1_S1__param_2[8],
	.param .b64 _ZN40_INTERNAL_ba64e875_4_k_cu_e24d41c8_8557012s2fftKernels26fft_norm_ortho_shift_eq_cbEPvm6float2S1_S1__param_3,
	.param .b64 _ZN40_INTERNAL_ba64e875_4_k_cu_e24d41c8_8557012s2fftKernels26fft_norm_ortho_shift_eq_cbEPvm6float2S1_S1__param_4
)
;
.func _ZN40_INTERNAL_ba64e875_4_k_cu_e24d41c8_8557012s2fftKernels11fft_norm_cbEPvm6float2S1_S1_
(
	.param .b64 _ZN40_INTERNAL_ba64e875_4_k_cu_e24d41c8_8557012s2fftKernels11fft_norm_cbEPvm6float2S1_S1__param_0,
	.param .b64 _ZN40_INTERNAL_ba64e875_4_k_cu_e24d41c8_8557012s2fftKernels11fft_norm_cbEPvm6float2S1_S1__param_1,
	.param .align 8 .b8 _ZN40_INTERNAL_ba64e875_4_k_cu_e24d41c8_8557012s2fftKernels11fft_norm_cbEPvm6float2S1_S1__param_2[8],
	.param .b64 _ZN40_INTERNAL_ba64e875_4_k_cu_e24d41c8_8557012s2fftKernels11fft_norm_cbEPvm6float2S1_S1__param_3,
	.param .b64 _ZN40_INTERNAL_ba64e875_4_k_cu_e24d41c8_8557012s2fftKernels11fft_norm_cbEPvm6float2S1_S1__param_4
)
;
.func _ZN40_INTERNAL_ba64e875_4_k_cu_e24d41c8_8557012s2fftKernels17fft_norm_shift_cbEPvm6float2S1_S1_
(
	.param .b64 _ZN40_INTERNAL_ba64e875_4_k_cu_e24d41c8_8557012s2fftKernels17fft_norm_shift_cbEPvm6float2S1_S1__param_0,
	.param .b64 _ZN40_INTERNAL_ba64e875_4_k_cu_e24d41c8_8557012s2fftKernels17fft_norm_shift_cbEPvm6float2S1_S1__param_1,
	.param .align 8 .b8 _ZN40_INTERNAL_ba64e875_4_k_cu_e24d41c8_8557012s2fftKernels17fft_norm_shift_cbEPvm6float2S1_S1__param_2[8],
	.param .b64 _ZN40_INTERNAL_ba64e875_4_k_cu_e24d41c8_8557012s2fftKernels17fft_norm_shift_cbEPvm6float2S1_S1__param_3,
	.param .b64 _ZN40_INTERNAL_ba64e875_4_k_cu_e24d41c8_8557012s2fftKernels17fft_norm_shift_cbEPvm6float2S1_S1__param_4
)
;
.func _ZN40_INTERNAL_ba64e875_4_k_cu_e24d41c8_8557012s2fftKernels20fft_norm_shift_eq_cbEPvm6float2S1_S1_
(
	.param .b64 _ZN40_INTERNAL_ba64e875_4_k_cu_e24d41c8_8557012s2fftKernels20fft_norm_shift_eq_cbEPvm6float2S1_S1__param_0,
	.param .b64 _ZN40_INTERNAL_ba64e875_4_k_cu_e24d41c8_8557012s2fftKernels20fft_norm_shift_eq_cbEPvm6float2S1_S1__param_1,
	.param .align 8 .b8 _ZN40_INTERNAL_ba64e875_4_k_cu_e24d41c8_8557012s2fftKernels20fft_norm_shift_eq_cbEPvm6float2S1_S1__param_2[8],
	.param .b64 _ZN40_INTERNAL_ba64e875_4_k_cu_e24d41c8_8557012s2fftKernels20fft_norm_shift_eq_cbEPvm6float2S1_S1__param_3,
	.param .b64 _ZN40_INTERNAL_ba64e875_4_k_cu_e24d41c8_8557012s2fftKernels20fft_norm_shift_eq_cbEPvm6float2S1_S1__param_4
)
;
.func _ZN40_INTERNAL_ba64e875_4_k_cu_e24d41c8_8557012s2fftKernels15fft_shift_eq_cbEPvm6float2S1_S1_
(
	.param .b64 _ZN40_INTERNAL_ba64e875_4_k_cu_e24d41c8_8557012s2fftKernels15fft_shift_eq_cbEPvm6float2S1_S1__param_0,
	.param .b64 _ZN40_INTERNAL_ba64e875_4_k_cu_e24d41c8_8557012s2fftKernels15fft_shift_eq_cbEPvm6float2S1_S1__param_1,
	.param .align 8 .b8 _ZN40_INTERNAL_ba64e875_4_k_cu_e24d41c8_8557012s2fftKernels15fft_shift_eq_cbEPvm6float2S1_S1__param_2[8],
	.param .b64 _ZN40_INTERNAL_ba64e875_4_k_cu_e24d41c8_8557012s2fftKernels15fft_shift_eq_cbEPvm6float2S1_S1__param_3,
	.param .b64 _ZN40_INTERNAL_ba64e875_4_k_cu_e24d41c8_8557012s2fftKernels15fft_shift_eq_cbEPvm6float2S1_S1__param_4
)
;
.func _ZN40_INTERNAL_ba64e875_4_k_cu_e24d41c8_8557012s2fftKernels12fft_shift_cbEPvm6float2S1_S1_
(
	.param .b64 _ZN40_INTERNAL_ba64e875_4_k_cu_e24d41c8_8557012s2fftKernels12fft_shift_cbEPvm6float2S1_S1__param_0,
	.param .b64 _ZN40_INTERNAL_ba64e875_4_k_cu_e24d41c8_8557012s2fftKernels12fft_shift_cbEPvm6float2S1_S1__param_1,
	.param .align 8 .b8 _ZN40_INTERNAL_ba64e875_4_k_cu_e24d41c8_8557012s2fftKernels12fft_shift_cbEPvm6float2S1_S1__param_2[8],
	.param .b64 _ZN40_INTERNAL_ba64e875_4_k_cu_e24d41c8_8557012s2fftKernels12fft_shift_cbEPvm6float2S1_S1__param_3,
	.param .b64 _ZN40_INTERNAL_ba64e875_4_k_cu_e24d41c8_8557012s2fftKernels12fft_shift_cbEPvm6float2S1_S1__param_4
)
;
.func  (.param .align 8 .b8 func_retval0[8]) _ZN40_INTERNAL_ba64e875_4_k_cu_e24d41c8_8557012s2fftKernels13ifft_shift_cbEPvmS1_S1_
(
	.param .b64 _ZN40_INTERNAL_ba64e875_4_k_cu_e24d41c8_8557012s2fftKernels13ifft_shift_cbEPvmS1_S1__param_0,
	.param .b64 _ZN40_INTERNAL_ba64e875_4_k_cu_e24d41c8_8557012s2fftKernels13ifft_shift_cbEPvmS1_S1__param_1,
	.param .b64 _ZN40_INTERNAL_ba64e875_4_k_cu_e24d41c8_8557012s2fftKernels13ifft_shift_cbEPvmS1_S1__param_2,
	.param .b64 _ZN40_INTERNAL_ba64e875_4_k_cu_e24d41c8_8557012s2fftKernels13ifft_shift_cbEPvmS1_S1__param_3
)
;
.func  (.param .align 8 .b8 func_retval0[8]) _ZN40_INTERNAL_ba64e875_4_k_cu_e24d41c8_8557012s2fftKernels16ifft_shift_eq_cbEPvmS1_S1_
(
	.param .b64 _ZN40_INTERNAL_ba64e875_4_k_cu_e24d41c8_8557012s2fftKernels16ifft_shift_eq_cbEPvmS1_S1__param_0,
	.param .b64 _ZN40_INTERNAL_ba64e875_4_k_cu_e24d41c8_8557012s2fftKernels16ifft_shift_eq_cbEPvmS1_S1__param_1,
	.param .b64 _ZN40_INTERNAL_ba64e875_4_k_cu_e24d41c8_8557012s2fftKernels16ifft_shift_eq_cbEPvmS1_S1__param_2,
	.param .b64 _ZN40_INTERNAL_ba64e875_4_k_cu_e24d41c8_8557012s2fftKernels16ifft_shift_eq_cbEPvmS1_S1__param_3
)
;
.global .attribute(.managed) .align 8 .u64 _ZN40_INTERNAL_ba64e875_4_k_cu_e24d41c8_8557012s2fftKernels26fft_norm_ortho_noshift_ptrE = _ZN40_INTERNAL_ba64e875_4_k_cu_e24d41c8_8557012s2fftKernels17fft_norm_ortho_cbEPvm6float2S1_S1_;
.global .attribute(.managed) .align 8 .u64 _ZN40_INTERNAL_ba64e875_4_k_cu_e24d41c8_8557012s2fftKernels24fft_norm_ortho_shift_ptrE = _ZN40_INTERNAL_ba64e875_4_k_cu_e24d41c8_8557012s2fftKernels23fft_norm_ortho_shift_cbEPvm6float2S1_S1_;
.global .attribute(.managed) .align 8 .u64 _ZN40_INTERNAL_ba64e875_4_k_cu_e24d41c8_8557012s2fftKernels27fft_norm_ortho_shift_eq_ptrE = _ZN40_INTERNAL_ba64e875_4_k_cu_e24d41c8_8557012s2fftKernels26fft_norm_ortho_shift_eq_cbEPvm6float2S1_S1_;
.global .attribute(.managed) .align 8 .u64 _ZN40_INTERNAL_ba64e875_4_k_cu_e24d41c8_8557012s2fftKernels20fft_norm_noshift_ptrE = _ZN40_INTERNAL_ba64e875_4_k_cu_e24d41c8_8557012s2fftKernels11fft_norm_cbEPvm6float2S1_S1_;
.global .attribute(.managed) .align 8 .u64 _ZN40_INTERNAL_ba64e875_4_k_cu_e24d41c8_8557012s2fftKernels18fft_norm_shift_ptrE = _ZN40_INTERNAL_ba64e875_4_k_cu_e24d41c8_8557012s2fftKernels17fft_norm_shift_cbEPvm6float2S1_S1_;
.global .attribute(.managed) .align 8 .u64 _ZN40_INTERNAL_ba64e875_4_k_cu_e24d41c8_8557012s2fftKernels21fft_norm_shift_eq_ptrE = _ZN40_INTERNAL_ba64e875_4_k_cu_e24d41c8_8557012s2fftKernels20fft_norm_shift_eq_cbEPvm6float2S1_S1_;
.global .attribute(.managed) .align 8 .u64 _ZN40_INTERNAL_ba64e875_4_k_cu_e24d41c8_8557012s2fftKernels16fft_shift_eq_ptrE = _ZN40_INTERNAL_ba64e875_4_k_cu_e24d41c8_8557012s2fftKernels15fft_shift_eq_cbEPvm6float2S1_S1_;
.global .attribute(.managed) .align 8 .u64 _ZN40_INTERNAL_ba64e875_4_k_cu_e24d41c8_8557012s2fftKernels13fft_shift_ptrE = _ZN40_INTERNAL_ba64e875_4_k_cu_e24d41c8_8557012s2fftKernels12fft_shift_cbEPvm6float2S1_S1_;
.global .attribute(.managed) .align 8 .u64 _ZN40_INTERNAL_ba64e875_4_k_cu_e24d41c8_8557012s2fftKernels14ifft_shift_ptrE = _ZN40_INTERNAL_ba64e875_4_k_cu_e24d41c8_8557012s2fftKernels13ifft_shift_cbEPvmS1_S1_;
.global .attribute(.managed) .align 8 .u64 _ZN40_INTERNAL_ba64e875_4_k_cu_e24d41c8_8557012s2fftKernels17ifft_shift_eq_ptrE = _ZN40_INTERNAL_ba64e875_4_k_cu_e24d41c8_8557012s2fftKernels16ifft_shift_eq_cbEPvmS1_S1_;

.func _ZN40_INTERNAL_ba64e875_4_k_cu_e24d41c8_8557012s2fftKernels17fft_norm_ortho_cbEPvm6float2S1_S1_(
	.param .b64 _ZN40_INTERNAL_ba64e875_4_k_cu_e24d41c8_8557012s2fftKernels17fft_norm_ortho_cbEPvm6float2S1_S1__param_0,
	.param .b64 _ZN40_INTERNAL_ba64e875_4_k_cu_e24d41c8_8557012s2fftKernels17fft_norm_ortho_cbEPvm6float2S1_S1__param_1,
	.param .align 8 .b8 _ZN40_INTERNAL_ba64e875_4_k_cu_e24d41c8_8557012s2fftKernels17fft_norm_ortho_cbEPvm6float2S1_S1__param_2[8],
	.param .b64 _ZN40_INTERNAL_ba64e875_4_k_cu_e24d41c8_8557012s2fftKernels17fft_norm_ortho_cbEPvm6float2S1_S1__param_3,
	.param .b64 _ZN40_INTERNAL_ba64e875_4_k_cu_e24d41c8_8557012s2fftKernels17fft_norm_ortho_cbEPvm6float2S1_S1__param_4
)
{
	.reg .b32 	%f<8>;
	.reg .b64 	%rd<7>;

	ld.param.u64 	%rd1, [_ZN40_INTERNAL_ba64e875_4_k_cu_e24d41c8_8557012s2fftKernels17fft_norm_ortho_cbEPvm6float2S1_S1__param_0];
	ld.param.u64 	%rd2, [_ZN40_INTERNAL_ba64e875_4_k_cu_e24d41c8_8557012s2fftKernels17fft_norm_ortho_cbEPvm6float2S1_S1__param_1];
	ld.param.v2.f32 	{%f1, %f2}, [_ZN40_INTERNAL_ba64e875_4_k_cu_e24d41c8_8557012s2fftKernels17fft_norm_ortho_cbEPvm6float2S1_S1__param_2];
	ld.param.u64 	%rd3, [_ZN40_INTERNAL_ba64e875_4_k_cu_e24d41c8_8557012s2fftKernels17fft_norm_ortho_cbEPvm6float2S1_S1__param_3];
	ld.u64 	%rd4, [%rd3];
	cvt.rn.f32.s64 	%f3, %rd4;
	sqrt.rn.f32 	%f4, %f3;
	rcp.rn.f32 	%f5, %f4;
	mul.f32 	%f6, %f1, %f5;
	mul.f32 	%f7, %f2, %f5;
	shl.b64 	%rd5, %rd2, 3;
	add.s64 	%rd6, %rd1, %rd5;
	st.v2.f32 	[%rd6], {%f6, %f7};
	ret;

}
.func _ZN40_INTERNAL_ba64e875_4_k_cu_e24d41c8_8557012s2fftKernels23fft_norm_ortho_shift_cbEPvm6float2S1_S1_(
	.param .b64 _ZN40_INTERNAL_ba64e875_4_k_cu_e24d41c8_8557012s2fftKernels23fft_norm_ortho_shift_cbEPvm6float2S1_S1__param_0,
	.param .b64 _ZN40_INTERNAL_ba64e875_4_k_cu_e24d41c8_8557012s2fftKernels23fft_norm_ortho_shift_cbEPvm6float2S1_S1__param_1,
	.param .align 8 .b8 _ZN40_INTERNAL_ba64e875_4_k_cu_e24d41c8_8557012s2fftKernels23fft_norm_ortho_shift_cbEPvm6float2S1_S1__param_2[8],
	.param .b64 _ZN40_INTERNAL_ba64e875_4_k_cu_e24d41c8_8557012s2fftKernels23fft_norm_ortho_shift_cbEPvm6float2S1_S1__param_3,
	.param .b64 _ZN40_INTERNAL_ba64e875_4_k_cu_e24d41c8_8557012s2fftKernels23fft_norm_ortho_shift_cbEPvm6float2S1_S1__param_4
)
{
	.reg .pred 	%p<3>;
	.reg .b32 	%r<4>;
	.reg .b32 	%f<8>;
	.reg .b64 	%rd<21>;

	ld.param.u64 	%rd7, [_ZN40_INTERNAL_ba64e875_4_k_cu_e24d41c8_8557012s2fftKernels23fft_norm_ortho_shift_cbEPvm6float2S1_S1__param_0];
	ld.param.u64 	%rd8, [_ZN40_INTERNAL_ba64e875_4_k_cu_e24d41c8_8557012s2fftKernels23fft_norm_ortho_shift_cbEPvm6float2S1_S1__param_1];
	ld.param.v2.f32 	{%f1, %f2}, [_ZN40_INTERNAL_ba64e875_4_k_cu_e24d41c8_8557012s2fftKernels23fft_norm_ortho_shift_cbEPvm6float2S1_S1__param_2];
	ld.param.u64 	%rd9, [_ZN40_INTERNAL_ba64e875_4_k_cu_e24d41c8_8557012s2fftKernels23fft_norm_ortho_shift_cbEPvm6float2S1_S1__param_3];
	ld.u64 	%rd1, [%rd9];
	ld.u64 	%rd10, [%rd9+8];
	setp.lt.u64 	%p1, %rd8, %rd10;
	selp.b64 	%rd2, 0, %rd10, %p1;
	shr.u64 	%rd11, %rd1, 63;
	add.s64 	%rd12, %rd1, %rd11;
	shr.s64 	%rd13, %rd12, 1;
	add.s64 	%rd14, %rd13, %rd8;
	sub.s64 	%rd3, %rd14, %rd2;
	or.b64  	%rd15, %rd3, %rd1;
	and.b64  	%rd16, %rd15, -4294967296;
	setp.ne.s64 	%p2, %rd16, 0;
	@%p2 bra 	$L__BB1_2;
	cvt.u32.u64 	%r1, %rd1;
	cvt.u32.u64 	%r2, %rd3;
	rem.u32 	%r3, %r2, %r1;
	cvt.u64.u32 	%rd20, %r3;
	bra.uni 	$L__BB1_3;
$L__BB1_2:
	rem.s64 	%rd20, %rd3, %rd1;
$L__BB1_3:
	cvt.rn.f32.s64 	%f3, %rd1;
	sqrt.rn.f32 	%f4, %f3;
	rcp.rn.f32 	%f5, %f4;
	add.s64 	%rd17, %rd2, %rd20;
	shl.b64 	%rd18, %rd17, 3;
	add.s64 	%rd19, %rd7, %rd18;
	mul.f32 	%f6, %f1, %f5;
	mul.f32 	%f7, %f2, %f5;
	st.v2.f32 	[%rd19], {%f6, %f7};
	ret;

}
.func _ZN40_INTERNAL_ba64e875_4_k_cu_e24d41c8_8557012s2fftKernels26fft_norm_ortho_shift_eq_cbEPvm6float2S1_S1_(
	.param .b64 _ZN40_INTERNAL_ba64e875_4_k_cu_e24d41c8_8557012s2fftKernels26fft_norm_ortho_shift_eq_cbEPvm6float2S1_S1__param_0,
	.param .b64 _ZN40_INTERNAL_ba64e875_4_k_cu_e24d41c8_8557012s2fftKernels26fft_norm_ortho_shift_eq_cbEPvm6float2S1_S1__param_1,
	.param .align 8 .b8 _ZN40_INTERNAL_ba64e875_4_k_cu_e24d41c8_8557012s2fftKernels26fft_norm_ortho_shift_eq_cbEPvm6float2S1_S1__param_2[8],
	.param .b64 _ZN40_INTERNAL_ba64e875_4_k_cu_e24d41c8_8557012s2fftKernels26fft_norm_ortho_shift_eq_cbEPvm6float2S1_S1__param_3,
	.param .b64 _ZN40_INTERNAL_ba64e875_4_k_cu_e24d41c8_8557012s2fftKernels26fft_norm_ortho_shift_eq_cbEPvm6float2S1_S1__param_4
)
{
	.reg .pred 	%p<3>;
	.reg .b32 	%r<7>;
	.reg .b32 	%f<8>;
	.reg .b64 	%rd<26>;

	ld.param.u64 	%rd11, [_ZN40_INTERNAL_ba64e875_4_k_cu_e24d41c8_8557012s2fftKernels26fft_norm_ortho_shift_eq_cbEPvm6float2S1_S1__param_0];
	ld.param.u64 	%rd12, [_ZN40_INTERNAL_ba64e875_4_k_cu_e24d41c8_8557012s2fftKernels26fft_norm_ortho_shift_eq_cbEPvm6float2S1_S1__param_1];
	ld.param.v2.f32 	{%f1, %f2}, [_ZN40_INTERNAL_ba64e875_4_k_cu_e24d41c8_8557012s2fftKernels26fft_norm_ortho_shift_eq_cbEPvm6float2S1_S1__param_2];
	ld.param.u64 	%rd13, [_ZN40_INTERNAL_ba64e875_4_k_cu_e24d41c8_8557012s2fftKernels26fft_norm_ortho_shift_eq_cbEPvm6float2S1_S1__param_3];
	ld.u64 	%rd1, [%rd13];
	or.b64  	%rd14, %rd12, %rd1;
	and.b64  	%rd15, %rd14, -4294967296;
	setp.ne.s64 	%p1, %rd15, 0;
	@%p1 bra 	$L__BB2_2;
	cvt.u32.u64 	%r1, %rd1;
	cvt.u32.u64 	%r2, %rd12;
	rem.u32 	%r3, %r2, %r1;
	cvt.u64.u32 	%rd24, %r3;
	bra.uni 	$L__BB2_3;
$L__BB2_2:
	rem.u64 	%rd24, %rd12, %rd1;
$L__BB2_3:
	sub.s64 	%rd6, %rd12, %rd24;
	shr.u64 	%rd16, %rd1, 63;
	add.s64 	%rd17, %rd1, %rd16;
	shr.s64 	%rd18, %rd17, 1;
	add.s64 	%rd7, %rd18, %rd12;
	or.b64  	%rd19, %rd7, %rd1;
	and.b64  	%rd20, %rd19, -4294967296;
	setp.ne.s64 	%p2, %rd20, 0;
	@%p2 bra 	$L__BB2_5;
	cvt.u32.u64 	%r4, %rd1;
	cvt.u32.u64 	%r5, %rd7;
	rem.u32 	%r6, %r5, %r4;
	cvt.u64.u32 	%rd25, %r6;
	bra.uni 	$L__BB2_6;
$L__BB2_5:
	rem.s64 	%rd25, %rd7, %rd1;
$L__BB2_6:
	cvt.rn.f32.s64 	%f3, %rd1;
	sqrt.rn.f32 	%f4, %f3;
	rcp.rn.f32 	%f5, %f4;
	add.s64 	%rd21, %rd6, %rd25;
	shl.b64 	%rd22, %rd21, 3;
	add.s64 	%rd23, %rd11, %rd22;
	mul.f32 	%f6, %f1, %f5;
	mul.f32 	%f7, %f2, %f5;
	st.v2.f32 	[%rd23], {%f6, %f7};
	ret;

}
.func _ZN40_INTERNAL_ba64e875_4_k_cu_e24d41c8_8557012s2fftKernels11fft_norm_cbEPvm6float2S1_S1_(
	.param .b64 _ZN40_INTERNAL_ba64e875_4_k_cu_e24d41c8_8557012s2fftKernels11fft_norm_cbEPvm6float2S1_S1__param_0,
	.param .b64 _ZN40_INTERNAL_ba64e875_4_k_cu_e24d41c8_8557012s2fftKernels11fft_norm_cbEPvm6float2S1_S1__param_1,
	.param .align 8 .b8 _ZN40_INTERNAL_ba64e875_4_k_cu_e24d41c8_8557012s2fftKernels11fft_norm_cbEPvm6float2S1_S1__param_2[8],
	.param .b64 _ZN40_INTERNAL_ba64e875_4_k_cu_e24d41c8_8557012s2fftKernels11fft_norm_cbEPvm6float2S1_S1__param_3,
	.param .b64 _ZN40_INTERNAL_ba64e875_4_k_cu_e24d41c8_8557012s2fftKernels11fft_norm_cbEPvm6float2S1_S1__param_4
)
{
	.reg .b32 	%f<7>;
	.reg .b64 	%rd<7>;

	ld.param.u64 	%rd1, [_ZN40_INTERNAL_ba64e875_4_k_cu_e24d41c8_8557012s2fftKernels11fft_norm_cbEPvm6float2S1_S1__param_0];
	ld.param.u64 	%rd2, [_ZN40_INTERNAL_ba64e875_4_k_cu_e24d41c8_8557012s2fftKernels11fft_norm_cbEPvm6float2S1_S1__param_1];
	ld.param.v2.f32 	{%f1, %f2}, [_ZN40_INTERNAL_ba64e875_4_k_cu_e24d41c8_8557012s2fftKernels11fft_norm_cbEPvm6float2S1_S1__param_2];
	ld.param.u64 	%rd3, [_ZN40_INTERNAL_ba64e875_4_k_cu_e24d41c8_8557012s2fftKernels11fft_norm_cbEPvm6float2S1_S1__param_3];
	ld.u64 	%rd4, [%rd3];
	cvt.rn.f32.s64 	%f3, %rd4;
	rcp.rn.f32 	%f4, %f3;
	mul.f32 	%f5, %f1, %f4;
	mul.f32 	%f6, %f2, %f4;
	shl.b64 	%rd5, %rd2, 3;
	add.s64 	%rd6, %rd1, %rd5;
	st.v2.f32 	[%rd6], {%f5, %f6};
	ret;

}
.func _ZN40_INTERNAL_ba64e875_4_k_cu_e24d41c8_8557012s2fftKernels17fft_norm_shift_cbEPvm6float2S1_S1_(
	.param .b64 _ZN40_INTERNAL_ba64e875_4_k_cu_e24d41c8_8557012s2fftKernels17fft_norm_shift_cbEPvm6float2S1_S1__param_0,
	.param .b64 _ZN40_INTERNAL_ba64e875_4_k_cu_e24d41c8_8557012s2fftKernels17fft_norm_shift_cbEPvm6float2S1_S1__param_1,
	.param .align 8 .b8 _ZN40_INTERNAL_ba64e875_4_k_cu_e24d41c8_8557012s2fftKernels17fft_norm_shift_cbEPvm6float2S1_S1__param_2[8],
	.param .b64 _ZN40_INTERNAL_ba64e875_4_k_cu_e24d41c8_8557012s2fftKernels17fft_norm_shift_cbEPvm6float2S1_S1__param_3,
	.param .b64 _ZN40_INTERNAL_ba64e875_4_k_cu_e24d41c8_8557012s2fftKernels17fft_norm_shift_cbEPvm6float2S1_S1__param_4
)
{
	.reg .pred 	%p<3>;
	.reg .b32 	%r<4>;
	.reg .b32 	%f<7>;
	.reg .b64 	%rd<21>;

	ld.param.u64 	%rd7, [_ZN40_INTERNAL_ba64e875_4_k_cu_e24d41c8_8557012s2fftKernels17fft_norm_shift_cbEPvm6float2S1_S1__param_0];
	ld.param.u64 	%rd8, [_ZN40_INTERNAL_ba64e875_4_k_cu_e24d41c8_8557012s2fftKernels17fft_norm_shift_cbEPvm6float2S1_S1__param_1];
	ld.param.v2.f32 	{%f1, %f2}, [_ZN40_INTERNAL_ba64e875_4_k_cu_e24d41c8_8557012s2fftKernels17fft_norm_shift_cbEPvm6float2S1_S1__param_2];
	ld.param.u64 	%rd9, [_ZN40_INTERNAL_ba64e875_4_k_cu_e24d41c8_8557012s2fftKernels17fft_norm_shift_cbEPvm6float2S1_S1__param_3];
	ld.u64 	%rd1, [%rd9];
	ld.u64 	%rd10, [%rd9+8];
	setp.lt.u64 	%p1, %rd8, %rd10;
	selp.b64 	%rd2, 0, %rd10, %p1;
	shr.u64 	%rd11, %rd1, 63;
	add.s64 	%rd12, %rd1, %rd11;
	shr.s64 	%rd13, %rd12, 1;
	add.s64 	%rd14, %rd13, %rd8;
	sub.s64 	%rd3, %rd14, %rd2;
	or.b64  	%rd15, %rd3, %rd1;
	and.b64  	%rd16, %rd15, -4294967296;
	setp.ne.s64 	%p2, %rd16, 0;
	@%p2 bra 	$L__BB4_2;
	cvt.u32.u64 	%r1, %rd1;
	cvt.u32.u64 	%r2, %rd3;
	rem.u32 	%r3, %r2, %r1;
	cvt.u64.u32 	%rd20, %r3;
	bra.uni 	$L__BB4_3;
$L__BB4_2:
	rem.s64 	%rd20, %rd3, %rd1;
$L__BB4_3:
	cvt.rn.f32.s64 	%f3, %rd1;
	rcp.rn.f32 	%f4, %f3;
	add.s64 	%rd17, %rd2, %rd20;
	shl.b64 	%rd18, %rd17, 3;
	add.s64 	%rd19, %rd7, %rd18;
	mul.f32 	%f5, %f1, %f4;
	mul.f32 	%f6, %f2, %f4;
	st.v2.f32 	[%rd19], {%f5, %f6};
	ret;

}
.func _ZN40_INTERNAL_ba64e875_4_k_cu_e24d41c8_8557012s2fftKernels20fft_norm_shift_eq_cbEPvm6float2S1_S1_(
	.param .b64 _ZN40_INTERNAL_ba64e875_4_k_cu_e24d41c8_8557012s2fftKernels20fft_norm_shift_eq_cbEPvm6float2S1_S1__param_0,
	.param .b64 _ZN40_INTERNAL_ba64e875_4_k_cu_e24d41c8_8557012s2fftKernels20fft_norm_shift_eq_cbEPvm6float2S1_S1__param_1,
	.param .align 8 .b8 _ZN40_INTERNAL_ba64e875_4_k_cu_e24d41c8_8557012s2fftKernels20fft_norm_shift_eq_cbEPvm6float2S1_S1__param_2[8],
	.param .b64 _ZN40_INTERNAL_ba64e875_4_k_cu_e24d41c8_8557012s2fftKernels20fft_norm_shift_eq_cbEPvm6float2S1_S1__param_3,
	.param .b64 _ZN40_INTERNAL_ba64e875_4_k_cu_e24d41c8_8557012s2fftKernels20fft_norm_shift_eq_cbEPvm6float2S1_S1__param_4
)
{
	.reg .pred 	%p<3>;
	.reg .b32 	%r<7>;
	.reg .b32 	%f<7>;
	.reg .b64 	%rd<26>;

	ld.param.u64 	%rd11, [_ZN40_INTERNAL_ba64e875_4_k_cu_e24d41c8_8557012s2fftKernels20fft_norm_shift_eq_cbEPvm6float2S1_S1__param_0];
	ld.param.u64 	%rd12, [_ZN40_INTERNAL_ba64e875_4_k_cu_e24d41c8_8557012s2fftKernels20fft_norm_shift_eq_cbEPvm6float2S1_S1__param_1];
	ld.param.v2.f32 	{%f1, %f2}, [_ZN40_INTERNAL_ba64e875_4_k_cu_e24d41c8_8557012s2fftKernels20fft_norm_shift_eq_cbEPvm6float2S1_S1__param_2];
	ld.param.u64 	%rd13, [_ZN40_INTERNAL_ba64e875_4_k_cu_e24d41c8_8557012s2fftKernels20fft_norm_shift_eq_cbEPvm6float2S1_S1__param_3];
	ld.u64 	%rd1, [%rd13];
	or.b64  	%rd14, %rd12, %rd1;
	and.b64  	%rd15, %rd14, -4294967296;
	setp.ne.s64 	%p1, %rd15, 0;
	@%p1 bra 	$L__BB5_2;
	cvt.u32.u64 	%r1, %rd1;
	cvt.u32.u64 	%r2, %rd12;
	rem.u32 	%r3, %r2, %r1;
	cvt.u64.u32 	%rd24, %r3;
	bra.uni 	$L__BB5_3;
$L__BB5_2:
	rem.u64 	%rd24, %rd12, %rd1;
$L__BB5_3:
	sub.s64 	%rd6, %rd12, %rd24;
	shr.u64 	%rd16, %rd1, 63;
	add.s64 	%rd17, %rd1, %rd16;
	shr.s64 	%rd18, %rd17, 1;
	add.s64 	%rd7, %rd18, %rd12;
	or.b64  	%rd19, %rd7, %rd1;
	and.b64  	%rd20, %rd19, -4294967296;
	setp.ne.s64 	%p2, %rd20, 0;
	@%p2 bra 	$L__BB5_5;
	cvt.u32.u64 	%r4, %rd1;
	cvt.u32.u64 	%r5, %rd7;
	rem.u32 	%r6, %r5, %r4;
	cvt.u64.u32 	%rd25, %r6;
	bra.uni 	$L__BB5_6;
$L__BB5_5:
	rem.s64 	%rd25, %rd7, %rd1;
$L__BB5_6:
	cvt.rn.f32.s64 	%f3, %rd1;
	rcp.rn.f32 	%f4, %f3;
	add.s64 	%rd21, %rd6, %rd25;
	shl.b64 	%rd22, %rd21, 3;
	add.s64 	%rd23, %rd11, %rd22;
	mul.f32 	%f5, %f1, %f4;
	mul.f32 	%f6, %f2, %f4;
	st.v2.f32 	[%rd23], {%f5, %f6};
	ret;

}
.func _ZN40_INTERNAL_ba64e875_4_k_cu_e24d41c8_8557012s2fftKernels15fft_shift_eq_cbEPvm6float2S1_S1_(
	.param .b64 _ZN40_INTERNAL_ba64e875_4_k_cu_e24d41c8_8557012s2fftKernels15fft_shift_eq_cbEPvm6float2S1_S1__param_0,
	.param .b64 _ZN40_INTERNAL_ba64e875_4_k_cu_e24d41c8_8557012s2fftKernels15fft_shift_eq_cbEPvm6float2S1_S1__param_1,
	.param .align 8 .b8 _ZN40_INTERNAL_ba64e875_4_k_cu_e24d41c8_8557012s2fftKernels15fft_shift_eq_cbEPvm6float2S1_S1__param_2[8],
	.param .b64 _ZN40_INTERNAL_ba64e875_4_k_cu_e24d41c8_8557012s2fftKernels15fft_shift_eq_cbEPvm6float2S1_S1__param_3,
	.param .b64 _ZN40_INTERNAL_ba64e875_4_k_cu_e24d41c8_8557012s2fftKernels15fft_shift_eq_cbEPvm6float2S1_S1__param_4
)
{
	.reg .pred 	%p<3>;
	.reg .b32 	%r<7>;
	.reg .b32 	%f<3>;
	.reg .b64 	%rd<26>;

	ld.param.u64 	%rd11, [_ZN40_INTERNAL_ba64e875_4_k_cu_e24d41c8_8557012s2fftKernels15fft_shift_eq_cbEPvm6float2S1_S1__param_0];
	ld.param.u64 	%rd12, [_ZN40_INTERNAL_ba64e875_4_k_cu_e24d41c8_8557012s2fftKernels15fft_shift_eq_cbEPvm6float2S1_S1__param_1];
	ld.param.v2.f32 	{%f1, %f2}, [_ZN40_INTERNAL_ba64e875_4_k_cu_e24d41c8_8557012s2fftKernels15fft_shift_eq_cbEPvm6float2S1_S1__param_2];
	ld.param.u64 	%rd13, [_ZN40_INTERNAL_ba64e875_4_k_cu_e24d41c8_8557012s2fftKernels15fft_shift_eq_cbEPvm6float2S1_S1__param_3];
	ld.u64 	%rd2, [%rd13];
	or.b64  	%rd14, %rd12, %rd2;
	and.b64  	%rd15, %rd14, -4294967296;
	setp.ne.s64 	%p1, %rd15, 0;
	@%p1 bra 	$L__BB6_2;
	cvt.u32.u64 	%r1, %rd2;
	cvt.u32.u64 	%r2, %rd12;
	rem.u32 	%r3, %r2, %r1;
	cvt.u64.u32 	%rd24, %r3;
	bra.uni 	$L__BB6_3;
$L__BB6_2:
	rem.u64 	%rd24, %rd12, %rd2;
$L__BB6_3:
	sub.s64 	%rd6, %rd12, %rd24;
	shr.u64 	%rd16, %rd2, 63;
	add.s64 	%rd17, %rd2, %rd16;
	shr.s64 	%rd18, %rd17, 1;
	add.s64 	%rd7, %rd18, %rd12;
	or.b64  	%rd19, %rd7, %rd2;
	and.b64  	%rd20, %rd19, -4294967296;
	setp.ne.s64 	%p2, %rd20, 0;
	@%p2 bra 	$L__BB6_5;
	cvt.u32.u64 	%r4, %rd2;
	cvt.u32.u64 	%r5, %rd7;
	rem.u32 	%r6, %r5, %r4;
	cvt.u64.u32 	%rd25, %r6;
	bra.uni 	$L__BB6_6;
$L__BB6_5:
	rem.s64 	%rd25, %rd7, %rd2;
$L__BB6_6:
	add.s64 	%rd21, %rd6, %rd25;
	shl.b64 	%rd22, %rd21, 3;
	add.s64 	%rd23, %rd11, %rd22;
	st.v2.f32 	[%rd23], {%f1, %f2};
	ret;

}
.func _ZN40_INTERNAL_ba64e875_4_k_cu_e24d41c8_8557012s2fftKernels12fft_shift_cbEPvm6float2S1_S1_(
	.param .b64 _ZN40_INTERNAL_ba64e875_4_k_cu_e24d41c8_8557012s2fftKernels12fft_shift_cbEPvm6float2S1_S1__param_0,
	.param .b64 _ZN40_INTERNAL_ba64e875_4_k_cu_e24d41c8_8557012s2fftKernels12fft_shift_cbEPvm6float2S1_S1__param_1,
	.param .align 8 .b8 _ZN40_INTERNAL_ba64e875_4_k_cu_e24d41c8_8557012s2fftKernels12fft_shift_cbEPvm6float2S1_S1__param_2[8],
	.param .b64 _ZN40_INTERNAL_ba64e875_4_k_cu_e24d41c8_8557012s2fftKernels12fft_shift_cbEPvm6float2S1_S1__param_3,
	.param .b64 _ZN40_INTERNAL_ba64e875_4_k_cu_e24d41c8_8557012s2fftKernels12fft_shift_cbEPvm6float2S1_S1__param_4
)
{
	.reg .pred 	%p<3>;
	.reg .b32 	%r<4>;
	.reg .b32 	%f<3>;
	.reg .b64 	%rd<21>;

	ld.param.u64 	%rd7, [_ZN40_INTERNAL_ba64e875_4_k_cu_e24d41c8_8557012s2fftKernels12fft_shift_cbEPvm6float2S1_S1__param_0];
	ld.param.u64 	%rd8, [_ZN40_INTERNAL_ba64e875_4_k_cu_e24d41c8_8557012s2fftKernels12fft_shift_cbEPvm6float2S1_S1__param_1];
	ld.param.v2.f32 	{%f1, %f2}, [_ZN40_INTERNAL_ba64e875_4_k_cu_e24d41c8_8557012s2fftKernels12fft_shift_cbEPvm6float2S1_S1__param_2];
	ld.param.u64 	%rd9, [_ZN40_INTERNAL_ba64e875_4_k_cu_e24d41c8_8557012s2fftKernels12fft_shift_cbEPvm6float2S1_S1__param_3];
	ld.u64 	%rd1, [%rd9];
	ld.u64 	%rd10, [%rd9+8];
	setp.lt.u64 	%p1, %rd8, %rd10;
	selp.b64 	%rd2, 0, %rd10, %p1;
	shr.u64 	%rd11, %rd1, 63;
	add.s64 	%rd12, %rd1, %rd11;
	shr.s64 	%rd13, %rd12, 1;
	add.s64 	%rd14, %rd13, %rd8;
	sub.s64 	%rd3, %rd14, %rd2;
	or.b64  	%rd15, %rd3, %rd1;
	and.b64  	%rd16, %rd15, -4294967296;
	setp.ne.s64 	%p2, %rd16, 0;
	@%p2 bra 	$L__BB7_2;
	cvt.u32.u64 	%r1, %rd1;
	cvt.u32.u64 	%r2, %rd3;
	rem.u32 	%r3, %r2, %r1;
	cvt.u64.u32 	%rd20, %r3;
	bra.uni 	$L__BB7_3;
$L__BB7_2:
	rem.s64 	%rd20, %rd3, %rd1;
$L__BB7_3:
	add.s64 	%rd17, %rd2, %rd20;
	shl.b64 	%rd18, %rd17, 3;
	add.s64 	%rd19, %rd7, %rd18;
	st.v2.f32 	[%rd19], {%f1, %f2};
	ret;

}
.func  (.param .align 8 .b8 func_retval0[8]) _ZN40_INTERNAL_ba64e875_4_k_cu_e24d41c8_8557012s2fftKernels13ifft_shift_cbEPvmS1_S1_(
	.param .b64 _ZN40_INTERNAL_ba64e875_4_k_cu_e24d41c8_8557012s2fftKernels13ifft_shift_cbEPvmS1_S1__param_0,
	.param .b64 _ZN40_INTERNAL_ba64e875_4_k_cu_e24d41c8_8557012s2fftKernels13ifft_shift_cbEPvmS1_S1__param_1,
	.param .b64 _ZN40_INTERNAL_ba64e875_4_k_cu_e24d41c8_8557012s2fftKernels13ifft_shift_cbEPvmS1_S1__param_2,
	.param .b64 _ZN40_INTERNAL_ba64e875_4_k_cu_e24d41c8_8557012s2fftKernels13ifft_shift_cbEPvmS1_S1__param_3
)
{
	.reg .pred 	%p<3>;
	.reg .b32 	%r<4>;
	.reg .b32 	%f<3>;
	.reg .b64 	%rd<21>;

	ld.param.u64 	%rd7, [_ZN40_INTERNAL_ba64e875_4_k_cu_e24d41c8_8557012s2fftKernels13ifft_shift_cbEPvmS1_S1__param_0];
	ld.param.u64 	%rd8, [_ZN40_INTERNAL_ba64e875_4_k_cu_e24d41c8_8557012s2fftKernels13ifft_shift_cbEPvmS1_S1__param_1];
	ld.param.u64 	%rd9, [_ZN40_INTERNAL_ba64e875_4_k_cu_e24d41c8_8557012s2fftKernels13ifft_shift_cbEPvmS1_S1__param_2];
	ld.u64 	%rd1, [%rd9];
	ld.u64 	%rd10, [%rd9+8];
	setp.lt.u64 	%p1, %rd8, %rd10;
	selp.b64 	%rd2, 0, %rd10, %p1;
	shr.u64 	%rd11, %rd1, 63;
	add.s64 	%rd12, %rd1, %rd11;
	shr.s64 	%rd13, %rd12, 1;
	add.s64 	%rd14, %rd13, %rd8;
	sub.s64 	%rd3, %rd14, %rd2;
	or.b64  	%rd15, %rd3, %rd1;
	and.b64  	%rd16, %rd15, -4294967296;
	setp.ne.s64 	%p2, %rd16, 0;
	@%p2 bra 	$L__BB8_2;
	cvt.u32.u64 	%r1, %rd1;
	cvt.u32.u64 	%r2, %rd3;
	rem.u32 	%r3, %r2, %r1;
	cvt.u64.u32 	%rd20, %r3;
	bra.uni 	$L__BB8_3;
$L__BB8_2:
	rem.s64 	%rd20, %rd3, %rd1;
$L__BB8_3:
	add.s64 	%rd17, %rd2, %rd20;
	shl.b64 	%rd18, %rd17, 3;
	add.s64 	%rd19, %rd7, %rd18;
	ld.v2.f32 	{%f1, %f2}, [%rd19];
	st.param.f32 	[func_retval0], %f1;
	st.param.f32 	[func_retval0+4], %f2;
	ret;

}
.func  (.param .align 8 .b8 func_retval0[8]) _ZN40_INTERNAL_ba64e875_4_k_cu_e24d41c8_8557012s2fftKernels16ifft_shift_eq_cbEPvmS1_S1_(
	.param .b64 _ZN40_INTERNAL_ba64e875_4_k_cu_e24d41c8_8557012s2fftKernels16ifft_shift_eq_cbEPvmS1_S1__param_0,
	.param .b64 _ZN40_INTERNAL_ba64e875_4_k_cu_e24d41c8_8557012s2fftKernels16ifft_shift_eq_cbEPvmS1_S1__param_1,
	.param .b64 _ZN40_INTERNAL_ba64e875_4_k_cu_e24d41c8_8557012s2fftKernels16ifft_shift_eq_cbEPvmS1_S1__param_2,
	.param .b64 _ZN40_INTERNAL_ba64e875_4_k_cu_e24d41c8_8557012s2fftKernels16ifft_shift_eq_cbEPvmS1_S1__param_3
)
{
	.reg .pred 	%p<3>;
	.reg .b32 	%r<7>;
	.reg .b32 	%f<3>;
	.reg .b64 	%rd<26>;

	ld.param.u64 	%rd11, [_ZN40_INTERNAL_ba64e875_4_k_cu_e24d41c8_8557012s2fftKernels16ifft_shift_eq_cbEPvmS1_S1__param_0];
	ld.param.u64 	%rd12, [_ZN40_INTERNAL_ba64e875_4_k_cu_e24d41c8_8557012s2fftKernels16ifft_shift_eq_cbEPvmS1_S1__param_1];
	ld.param.u64 	%rd13, [_ZN40_INTERNAL_ba64e875_4_k_cu_e24d41c8_8557012s2fftKernels16ifft_shift_eq_cbEPvmS1_S1__param_2];
	ld.u64 	%rd2, [%rd13];
	or.b64  	%rd14, %rd12, %rd2;
	and.b64  	%rd15, %rd14, -4294967296;
	setp.ne.s64 	%p1, %rd15, 0;
	@%p1 bra 	$L__BB9_2;
	cvt.u32.u64 	%r1, %rd2;
	cvt.u32.u64 	%r2, %rd12;
	rem.u32 	%r3, %r2, %r1;
	cvt.u64.u32 	%rd24, %r3;
	bra.uni 	$L__BB9_3;
$L__BB9_2:
	rem.u64 	%rd24, %rd12, %rd2;
$L__BB9_3:
	sub.s64 	%rd6, %rd12, %rd24;
	shr.u64 	%rd16, %rd2, 63;
	add.s64 	%rd17, %rd2, %rd16;
	shr.s64 	%rd18, %rd17, 1;
	add.s64 	%rd7, %rd18, %rd12;
	or.b64  	%rd19, %rd7, %rd2;
	and.b64  	%rd20, %rd19, -4294967296;
	setp.ne.s64 	%p2, %rd20, 0;
	@%p2 bra 	$L__BB9_5;
	cvt.u32.u64 	%r4, %rd2;
	cvt.u32.u64 	%r5, %rd7;
	rem.u32 	%r6, %r5, %r4;
	cvt.u64.u32 	%rd25, %r6;
	bra.uni 	$L__BB9_6;
$L__BB9_5:
	rem.s64 	%rd25, %rd7, %rd2;
$L__BB9_6:
	add.s64 	%rd21, %rd6, %rd25;
	shl.b64 	%rd22, %rd21, 3;
	add.s64 	%rd23, %rd11, %rd22;
	ld.v2.f32 	{%f1, %f2}, [%rd23];
	st.param.f32 	[func_retval0], %f1;
	st.param.f32 	[func_retval0+4], %f2;
	ret;

}


// ===== COMPILED SASS (sm_100) =====

	.target	sm_100

	.elftype	@"ET_EXEC"


//--------------------- .note.nv.tkinfo           --------------------------
	.section	.note.nv.tkinfo,"",@"SHT_NOTE"
	.sectionflags	@"SHF_NOTE_NV_TKINFO"
	.tkinfo
        /*0018*/ 	.word	0x00000002
        /*0030*/ 	.string	""
        /*0030*/ 	.string	"ptxas"
        /*0030*/ 	.string	"Cuda compilation tools, release 13.0, V13.0.88"
        /*0030*/ 	.string	"Build cuda_13.0.r13.0/compiler.36424714_0"
        /*0030*/ 	.string	"-arch sm_100 -m 64 "



//--------------------- .note.nv.cuinfo           --------------------------
	.section	.note.nv.cuinfo,"",@"SHT_NOTE"
	.sectionflags	@"SHF_NOTE_NV_CUINFO"
        /*0018*/ 	.short	0x0002
        /*001a*/ 	.short	0x0064
        /*001c*/ 	.short	0x0082
	.zero		2


//--------------------- .nv.info                  --------------------------
	.section	.nv.info,"",@"SHT_CUDA_INFO"
	.align	4


	//----- nvinfo : EIATTR_MERCURY_ISA_VERSION
	.align		4
        /*0000*/ 	.byte	0x03, 0x5f
        /*0002*/ 	.short	0x0101


//--------------------- .nv.compat                --------------------------
	.section	.nv.compat,"",@"SHT_CUDA_COMPAT_INFO"
	.align	4
        /*0000*/ 	.byte	0x02, 0x09, 0x00, 0x00, 0x02, 0x02, 0x01, 0x00, 0x02, 0x05, 0x05, 0x00, 0x03, 0x07, 0x01, 0x01
        /*0010*/ 	.byte	0x02, 0x03, 0x00, 0x00, 0x02, 0x06, 0x01, 0x00, 0x04, 0x0b, 0x08, 0x00, 0x00, 0x00, 0x00, 0x00
        /*0020*/ 	.byte	0x00, 0x00, 0x00, 0x00


//--------------------- .nv.callgraph             --------------------------
	.section	.nv.callgraph,"",@"SHT_CUDA_CALLGRAPH"
	.align	4
	.sectionentsize	8
	.align		4
        /*0000*/ 	.word	0x00000000
	.align		4
        /*0004*/ 	.word	0xffffffff
	.align		4
        /*0008*/ 	.word	0x00000000
	.align		4
        /*000c*/ 	.word	0xfffffffe
	.align		4
        /*0010*/ 	.word	0x00000000
	.align		4
        /*0014*/ 	.word	0xfffffffd
	.align		4
        /*0018*/ 	.word	0x00000000
	.align		4
        /*001c*/ 	.word	0xfffffffc


//--------------------- .nv.constant4             --------------------------
	.section	.nv.constant4,"a",@progbits
	.align	8
	.align		8
.nv.constant4:
        /*0000*/ 	.dword	_ZN40_INTERNAL_ba64e875_4_k_cu_e24d41c8_8561112s2fftKernels26fft_norm_ortho_noshift_ptrE
	.align		8
        /*0008*/ 	.dword	_ZN40_INTERNAL_ba64e875_4_k_cu_e24d41c8_8561112s2fftKernels24fft_norm_ortho_shift_ptrE
	.align		8
        /*0010*/ 	.dword	_ZN40_INTERNAL_ba64e875_4_k_cu_e24d41c8_8561112s2fftKernels27fft_norm_ortho_shift_eq_ptrE
	.align		8
        /*0018*/ 	.dword	_ZN40_INTERNAL_ba64e875_4_k_cu_e24d41c8_8561112s2fftKernels20fft_norm_noshift_ptrE
	.align		8
        /*0020*/ 	.dword	_ZN40_INTERNAL_ba64e875_4_k_cu_e24d41c8_8561112s2fftKernels18fft_norm_shift_ptrE
	.align		8
        /*0028*/ 	.dword	_ZN40_INTERNAL_ba64e875_4_k_cu_e24d41c8_8561112s2fftKernels21fft_norm_shift_eq_ptrE
	.align		8
        /*0030*/ 	.dword	_ZN40_INTERNAL_ba64e875_4_k_cu_e24d41c8_8561112s2fftKernels16fft_shift_eq_ptrE
	.align		8
        /*0038*/ 	.dword	_ZN40_INTERNAL_ba64e875_4_k_cu_e24d41c8_8561112s2fftKernels13fft_shift_ptrE
	.align		8
        /*0040*/ 	.dword	_ZN40_INTERNAL_ba64e875_4_k_cu_e24d41c8_8561112s2fftKernels14ifft_shift_ptrE
	.align		8
        /*0048*/ 	.dword	_ZN40_INTERNAL_ba64e875_4_k_cu_e24d41c8_8561112s2fftKernels17ifft_shift_eq_ptrE


//--------------------- .nv.global.init           --------------------------
	.section	.nv.global.init,"aw",@progbits
	.align	8
.nv.global.init:
	.type		_ZN40_INTERNAL_ba64e875_4_k_cu_e24d41c8_8561112s2fftKernels14ifft_shift_ptrE,@object
	.size		_ZN40_INTERNAL_ba64e875_4_k_cu_e24d41c8_8561112s2fftKernels14ifft_shift_ptrE,(_ZN40_INTERNAL_ba64e875_4_k_cu_e24d41c8_8561112s2fftKernels26fft_norm_ortho_noshift_ptrE - _ZN40_INTERNAL_ba64e875_4_k_cu_e24d41c8_8561112s2fftKernels14ifft_shift_ptrE)
	.other		_ZN40_INTERNAL_ba64e875_4_k_cu_e24d41c8_8561112s2fftKernels14ifft_shift_ptrE,@"STV_DEFAULT STO_CUDA_MANAGED"
_ZN40_INTERNAL_ba64e875_4_k_cu_e24d41c8_8561112s2fftKernels14ifft_shift_ptrE:
        /*0000*/ 	.byte	0x09, 0x00, 0x00, 0x00, 0x00, 0x00, 0x00, 0x00
	.type		_ZN40_INTERNAL_ba64e875_4_k_cu_e24d41c8_8561112s2fftKernels26fft_norm_ortho_noshift_ptrE,@object
	.size		_ZN40_INTERNAL_ba64e875_4_k_cu_e24d41c8_8561112s2fftKernels26fft_norm_ortho_noshift_ptrE,(_ZN40_INTERNAL_ba64e875_4_k_cu_e24d41c8_8561112s2fftKernels18fft_norm_shift_ptrE - _ZN40_INTERNAL_ba64e875_4_k_cu_e24d41c8_8561112s2fftKernels26fft_norm_ortho_noshift_ptrE)
	.other		_ZN40_INTERNAL_ba64e875_4_k_cu_e24d41c8_8561112s2fftKernels26fft_norm_ortho_noshift_ptrE,@"STV_DEFAULT STO_CUDA_MANAGED"
_ZN40_INTERNAL_ba64e875_4_k_cu_e24d41c8_8561112s2fftKernels26fft_norm_ortho_noshift_ptrE:
        /*0008*/ 	.byte	0x01, 0x00, 0x00, 0x00, 0x00, 0x00, 0x00, 0x00
	.type		_ZN40_INTERNAL_ba64e875_4_k_cu_e24d41c8_8561112s2fftKernels18fft_norm_shift_ptrE,@object
	.size		_ZN40_INTERNAL_ba64e875_4_k_cu_e24d41c8_8561112s2fftKernels18fft_norm_shift_ptrE,(_ZN40_INTERNAL_ba64e875_4_k_cu_e24d41c8_8561112s2fftKernels27fft_norm_ortho_shift_eq_ptrE - _ZN40_INTERNAL_ba64e875_4_k_cu_e24d41c8_8561112s2fftKernels18fft_norm_shift_ptrE)
	.other		_ZN40_INTERNAL_ba64e875_4_k_cu_e24d41c8_8561112s2fftKernels18fft_norm_shift_ptrE,@"STV_DEFAULT STO_CUDA_MANAGED"
_ZN40_INTERNAL_ba64e875_4_k_cu_e24d41c8_8561112s2fftKernels18fft_norm_shift_ptrE:
        /*0010*/ 	.byte	0x05, 0x00, 0x00, 0x00, 0x00, 0x00, 0x00, 0x00
	.type		_ZN40_INTERNAL_ba64e875_4_k_cu_e24d41c8_8561112s2fftKernels27fft_norm_ortho_shift_eq_ptrE,@object
	.size		_ZN40_INTERNAL_ba64e875_4_k_cu_e24d41c8_8561112s2fftKernels27fft_norm_ortho_shift_eq_ptrE,(_ZN40_INTERNAL_ba64e875_4_k_cu_e24d41c8_8561112s2fftKernels16fft_shift_eq_ptrE - _ZN40_INTERNAL_ba64e875_4_k_cu_e24d41c8_8561112s2fftKernels27fft_norm_ortho_shift_eq_ptrE)
	.other		_ZN40_INTERNAL_ba64e875_4_k_cu_e24d41c8_8561112s2fftKernels27fft_norm_ortho_shift_eq_ptrE,@"STV_DEFAULT STO_CUDA_MANAGED"
_ZN40_INTERNAL_ba64e875_4_k_cu_e24d41c8_8561112s2fftKernels27fft_norm_ortho_shift_eq_ptrE:
        /*0018*/ 	.byte	0x03, 0x00, 0x00, 0x00, 0x00, 0x00, 0x00, 0x00
	.type		_ZN40_INTERNAL_ba64e875_4_k_cu_e24d41c8_8561112s2fftKernels16fft_shift_eq_ptrE,@object
	.size		_ZN40_INTERNAL_ba64e875_4_k_cu_e24d41c8_8561112s2fftKernels16fft_shift_eq_ptrE,(_ZN40_INTERNAL_ba64e875_4_k_cu_e24d41c8_8561112s2fftKernels17ifft_shift_eq_ptrE - _ZN40_INTERNAL_ba64e875_4_k_cu_e24d41c8_8561112s2fftKernels16fft_shift_eq_ptrE)
	.other		_ZN40_INTERNAL_ba64e875_4_k_cu_e24d41c8_8561112s2fftKernels16fft_shift_eq_ptrE,@"STV_DEFAULT STO_CUDA_MANAGED"
_ZN40_INTERNAL_ba64e875_4_k_cu_e24d41c8_8561112s2fftKernels16fft_shift_eq_ptrE:
        /*0020*/ 	.byte	0x07, 0x00, 0x00, 0x00, 0x00, 0x00, 0x00, 0x00
	.type		_ZN40_INTERNAL_ba64e875_4_k_cu_e24d41c8_8561112s2fftKernels17ifft_shift_eq_ptrE,@object
	.size		_ZN40_INTERNAL_ba64e875_4_k_cu_e24d41c8_8561112s2fftKernels17ifft_shift_eq_ptrE,(_ZN40_INTERNAL_ba64e875_4_k_cu_e24d41c8_8561112s2fftKernels24fft_norm_ortho_shift_ptrE - _ZN40_INTERNAL_ba64e875_4_k_cu_e24d41c8_8561112s2fftKernels17ifft_shift_eq_ptrE)
	.other		_ZN40_INTERNAL_ba64e875_4_k_cu_e24d41c8_8561112s2fftKernels17ifft_shift_eq_ptrE,@"STV_DEFAULT STO_CUDA_MANAGED"
_ZN40_INTERNAL_ba64e875_4_k_cu_e24d41c8_8561112s2fftKernels17ifft_shift_eq_ptrE:
        /*0028*/ 	.byte	0x0a, 0x00, 0x00, 0x00, 0x00, 0x00, 0x00, 0x00
	.type		_ZN40_INTERNAL_ba64e875_4_k_cu_e24d41c8_8561112s2fftKernels24fft_norm_ortho_shift_ptrE,@object
	.size		_ZN40_INTERNAL_ba64e875_4_k_cu_e24d41c8_8561112s2fftKernels24fft_norm_ortho_shift_ptrE,(_ZN40_INTERNAL_ba64e875_4_k_cu_e24d41c8_8561112s2fftKernels21fft_norm_shift_eq_ptrE - _ZN40_INTERNAL_ba64e875_4_k_cu_e24d41c8_8561112s2fftKernels24fft_norm_ortho_shift_ptrE)
	.other		_ZN40_INTERNAL_ba64e875_4_k_cu_e24d41c8_8561112s2fftKernels24fft_norm_ortho_shift_ptrE,@"STV_DEFAULT STO_CUDA_MANAGED"
_ZN40_INTERNAL_ba64e875_4_k_cu_e24d41c8_8561112s2fftKernels24fft_norm_ortho_shift_ptrE:
        /*0030*/ 	.byte	0x02, 0x00, 0x00, 0x00, 0x00, 0x00, 0x00, 0x00
	.type		_ZN40_INTERNAL_ba64e875_4_k_cu_e24d41c8_8561112s2fftKernels21fft_norm_shift_eq_ptrE,@object
	.size		_ZN40_INTERNAL_ba64e875_4_k_cu_e24d41c8_8561112s2fftKernels21fft_norm_shift_eq_ptrE,(_ZN40_INTERNAL_ba64e875_4_k_cu_e24d41c8_8561112s2fftKernels20fft_norm_noshift_ptrE - _ZN40_INTERNAL_ba64e875_4_k_cu_e24d41c8_8561112s2fftKernels21fft_norm_shift_eq_ptrE)
	.other		_ZN40_INTERNAL_ba64e875_4_k_cu_e24d41c8_8561112s2fftKernels21fft_norm_shift_eq_ptrE,@"STV_DEFAULT STO_CUDA_MANAGED"
_ZN40_INTERNAL_ba64e875_4_k_cu_e24d41c8_8561112s2fftKernels21fft_norm_shift_eq_ptrE:
        /*0038*/ 	.byte	0x06, 0x00, 0x00, 0x00, 0x00, 0x00, 0x00, 0x00
	.type		_ZN40_INTERNAL_ba64e875_4_k_cu_e24d41c8_8561112s2fftKernels20fft_norm_noshift_ptrE,@object
	.size		_ZN40_INTERNAL_ba64e875_4_k_cu_e24d41c8_8561112s2fftKernels20fft_norm_noshift_ptrE,(_ZN40_INTERNAL_ba64e875_4_k_cu_e24d41c8_8561112s2fftKernels13fft_shift_ptrE - _ZN40_INTERNAL_ba64e875_4_k_cu_e24d41c8_8561112s2fftKernels20fft_norm_noshift_ptrE)
	.other		_ZN40_INTERNAL_ba64e875_4_k_cu_e24d41c8_8561112s2fftKernels20fft_norm_noshift_ptrE,@"STV_DEFAULT STO_CUDA_MANAGED"
_ZN40_INTERNAL_ba64e875_4_k_cu_e24d41c8_8561112s2fftKernels20fft_norm_noshift_ptrE:
        /*0040*/ 	.byte	0x04, 0x00, 0x00, 0x00, 0x00, 0x00, 0x00, 0x00
	.type		_ZN40_INTERNAL_ba64e875_4_k_cu_e24d41c8_8561112s2fftKernels13fft_shift_ptrE,@object
	.size		_ZN40_INTERNAL_ba64e875_4_k_cu_e24d41c8_8561112s2fftKernels13fft_shift_ptrE,(.L_7 - _ZN40_INTERNAL_ba64e875_4_k_cu_e24d41c8_8561112s2fftKernels13fft_shift_ptrE)
	.other		_ZN40_INTERNAL_ba64e875_4_k_cu_e24d41c8_8561112s2fftKernels13fft_shift_ptrE,@"STV_DEFAULT STO_CUDA_MANAGED"
_ZN40_INTERNAL_ba64e875_4_k_cu_e24d41c8_8561112s2fftKernels13fft_shift_ptrE:
        /*0048*/ 	.byte	0x08, 0x00, 0x00, 0x00, 0x00, 0x00, 0x00, 0x00
.L_7:


//--------------------- .nv.shared.reserved.0     --------------------------
	.section	.nv.shared.reserved.0,"aw",@nobits
	.weak		__nv_reservedSMEM_offset_0_alias
	.size		__nv_reservedSMEM_offset_0_alias, 0, 64
	.other		__nv_reservedSMEM_offset_0_alias,@"STO_CUDA_RESERVED_SHARED STV_DEFAULT"
__nv_reservedSMEM_offset_0_alias:
	.zero		0
	.zero		64


//--------------------- SYMBOLS --------------------------

	.type		.nv.reservedSmem.offset0,@object
	.size		.nv.reservedSmem.offset0,0x4
